	.headerflags	@"EF_CUDA_TEXMODE_UNIFIED EF_CUDA_64BIT_ADDRESS EF_CUDA_ACCELERATORS EF_CUDA_SM90 EF_CUDA_VIRTUAL_SM(EF_CUDA_SM90)"
	.elftype	@"ET_EXEC"


//--------------------- .nv.info                  --------------------------
	.section	.nv.info,"",@"SHT_CUDA_INFO"
	.align	4


	//----- nvinfo : EIATTR_REGCOUNT
	.align		4
        /*0000*/ 	.byte	0x04, 0x2f
        /*0002*/ 	.short	(.L_3 - .L_2)
	.align		4
.L_2:
        /*0004*/ 	.word	index@(triton_poi_fused__native_batch_norm_legit_no_training_convolution_relu_6)
        /*0008*/ 	.word	0x00000016


	//----- nvinfo : EIATTR_MIN_STACK_SIZE
	.align		4
.L_3:
        /*000c*/ 	.byte	0x04, 0x12
        /*000e*/ 	.short	(.L_5 - .L_4)
	.align		4
.L_4:
        /*0010*/ 	.word	index@(triton_poi_fused__native_batch_norm_legit_no_training_convolution_relu_6)
        /*0014*/ 	.word	0x00000000


	//----- nvinfo : EIATTR_FRAME_SIZE
	.align		4
.L_5:
        /*0018*/ 	.byte	0x04, 0x11
        /*001a*/ 	.short	(.L_7 - .L_6)
	.align		4
.L_6:
        /*001c*/ 	.word	index@(triton_poi_fused__native_batch_norm_legit_no_training_convolution_relu_6)
        /*0020*/ 	.word	0x00000000


	//----- nvinfo : EIATTR_MIN_STACK_SIZE
	.align		4
.L_7:
        /*0024*/ 	.byte	0x04, 0x12
        /*0026*/ 	.short	(.L_9 - .L_8)
	.align		4
.L_8:
        /*0028*/ 	.word	index@(triton_poi_fused__native_batch_norm_legit_no_training_convolution_relu_6)
        /*002c*/ 	.word	0x00000000
.L_9:


//--------------------- .nv.info.triton_poi_fused__native_batch_norm_legit_no_training_convolution_relu_6 --------------------------
	.section	.nv.info.triton_poi_fused__native_batch_norm_legit_no_training_convolution_relu_6,"",@"SHT_CUDA_INFO"
	.sectionflags	@""
	.align	4


	//----- nvinfo : EIATTR_CUDA_API_VERSION
	.align		4
        /*0000*/ 	.byte	0x04, 0x37
        /*0002*/ 	.short	(.L_11 - .L_10)
.L_10:
        /*0004*/ 	.word	0x0000007c


	//----- nvinfo : EIATTR_KPARAM_INFO
	.align		4
.L_11:
        /*0008*/ 	.byte	0x04, 0x17
        /*000a*/ 	.short	(.L_13 - .L_12)
.L_12:
        /*000c*/ 	.word	0x00000000
        /*0010*/ 	.short	0x0007
        /*0012*/ 	.short	0x0038
        /*0014*/ 	.byte	0x00, 0xf0, 0x11, 0x00


	//----- nvinfo : EIATTR_KPARAM_INFO
	.align		4
.L_13:
        /*0018*/ 	.byte	0x04, 0x17
        /*001a*/ 	.short	(.L_15 - .L_14)
.L_14:
        /*001c*/ 	.word	0x00000000
        /*0020*/ 	.short	0x0006
        /*0022*/ 	.short	0x0030
        /*0024*/ 	.byte	0x00, 0xf4, 0x21, 0x00


	//----- nvinfo : EIATTR_KPARAM_INFO
	.align		4
.L_15:
        /*0028*/ 	.byte	0x04, 0x17
        /*002a*/ 	.short	(.L_17 - .L_16)
.L_16:
        /*002c*/ 	.word	0x00000000
        /*0030*/ 	.short	0x0005
        /*0032*/ 	.short	0x0028
        /*0034*/ 	.byte	0x00, 0xf4, 0x21, 0x00


	//----- nvinfo : EIATTR_KPARAM_INFO
	.align		4
.L_17:
        /*0038*/ 	.byte	0x04, 0x17
        /*003a*/ 	.short	(.L_19 - .L_18)
.L_18:
        /*003c*/ 	.word	0x00000000
        /*0040*/ 	.short	0x0004
        /*0042*/ 	.short	0x0020
        /*0044*/ 	.byte	0x00, 0xf4, 0x21, 0x00


	//----- nvinfo : EIATTR_KPARAM_INFO
	.align		4
.L_19:
        /*0048*/ 	.byte	0x04, 0x17
        /*004a*/ 	.short	(.L_21 - .L_20)
.L_20:
        /*004c*/ 	.word	0x00000000
        /*0050*/ 	.short	0x0003
        /*0052*/ 	.short	0x0018
        /*0054*/ 	.byte	0x00, 0xf4, 0x21, 0x00


	//----- nvinfo : EIATTR_KPARAM_INFO
	.align		4
.L_21:
        /*0058*/ 	.byte	0x04, 0x17
        /*005a*/ 	.short	(.L_23 - .L_22)
.L_22:
        /*005c*/ 	.word	0x00000000
        /*0060*/ 	.short	0x0002
        /*0062*/ 	.short	0x0010
        /*0064*/ 	.byte	0x00, 0xf4, 0x21, 0x00


	//----- nvinfo : EIATTR_KPARAM_INFO
	.align		4
.L_23:
        /*0068*/ 	.byte	0x04, 0x17
        /*006a*/ 	.short	(.L_25 - .L_24)
.L_24:
        /*006c*/ 	.word	0x00000000
        /*0070*/ 	.short	0x0001
        /*0072*/ 	.short	0x0008
        /*0074*/ 	.byte	0x00, 0xf4, 0x21, 0x00


	//----- nvinfo : EIATTR_KPARAM_INFO
	.align		4
.L_25:
        /*0078*/ 	.byte	0x04, 0x17
        /*007a*/ 	.short	(.L_27 - .L_26)
.L_26:
        /*007c*/ 	.word	0x00000000
        /*0080*/ 	.short	0x0000
        /*0082*/ 	.short	0x0000
        /*0084*/ 	.byte	0x00, 0xf4, 0x21, 0x00


	//----- nvinfo : EIATTR_SPARSE_MMA_MASK
	.align		4
.L_27:
        /*0088*/ 	.byte	0x03, 0x50
        /*008a*/ 	.short	0x0000


	//----- nvinfo : EIATTR_MAXREG_COUNT
	.align		4
        /*008c*/ 	.byte	0x03, 0x1b
        /*008e*/ 	.short	0x00ff


	//----- nvinfo : EIATTR_EXIT_INSTR_OFFSETS
	.align		4
        /*0090*/ 	.byte	0x04, 0x1c
        /*0092*/ 	.short	(.L_29 - .L_28)


	//   ....[0]....
.L_28:
        /*0094*/ 	.word	0x000003a0


	//----- nvinfo : EIATTR_REQNTID
	.align		4
.L_29:
        /*0098*/ 	.byte	0x04, 0x10
        /*009a*/ 	.short	(.L_31 - .L_30)
.L_30:
        /*009c*/ 	.word	0x00000100
        /*00a0*/ 	.word	0x00000001
        /*00a4*/ 	.word	0x00000001


	//----- nvinfo : EIATTR_CBANK_PARAM_SIZE
	.align		4
.L_31:
        /*00a8*/ 	.byte	0x03, 0x19
        /*00aa*/ 	.short	0x003c


	//----- nvinfo : EIATTR_PARAM_CBANK
	.align		4
        /*00ac*/ 	.byte	0x04, 0x0a
        /*00ae*/ 	.short	(.L_33 - .L_32)
	.align		4
.L_32:
        /*00b0*/ 	.word	index@(.nv.constant0.triton_poi_fused__native_batch_norm_legit_no_training_convolution_relu_6)
        /*00b4*/ 	.short	0x0210
        /*00b6*/ 	.short	0x003c


	//----- nvinfo : EIATTR_SW_WAR
	.align		4
.L_33:
        /*00b8*/ 	.byte	0x04, 0x36
        /*00ba*/ 	.short	(.L_35 - .L_34)
.L_34:
        /*00bc*/ 	.word	0x00000008
.L_35:


//--------------------- .nv.callgraph             --------------------------
	.section	.nv.callgraph,"",@"SHT_CUDA_CALLGRAPH"
	.align	4
	.sectionentsize	8
	.align		4
        /*0000*/ 	.word	0x00000000
	.align		4
        /*0004*/ 	.word	0xffffffff
	.align		4
        /*0008*/ 	.word	0x00000000
	.align		4
        /*000c*/ 	.word	0xfffffffe
	.align		4
        /*0010*/ 	.word	0x00000000
	.align		4
        /*0014*/ 	.word	0xfffffffd
	.align		4
        /*0018*/ 	.word	0x00000000
	.align		4
        /*001c*/ 	.word	0xfffffffc


//--------------------- .nv.constant4             --------------------------
	.section	.nv.constant4,"a",@progbits
	.align	8
	.align		8
.nv.constant4:
        /*0000*/ 	.dword	_$_str
	.align		8
        /*0008*/ 	.dword	_$_str_$_2


//--------------------- .text.triton_poi_fused__native_batch_norm_legit_no_training_convolution_relu_6 --------------------------
	.section	.text.triton_poi_fused__native_batch_norm_legit_no_training_convolution_relu_6,"ax",@progbits
	.align	128
        .global         triton_poi_fused__native_batch_norm_legit_no_training_convolution_relu_6
        .type           triton_poi_fused__native_batch_norm_legit_no_training_convolution_relu_6,@function
        .size           triton_poi_fused__native_batch_norm_legit_no_training_convolution_relu_6,(.L_x_1 - triton_poi_fused__native_batch_norm_legit_no_training_convolution_relu_6)
        .other          triton_poi_fused__native_batch_norm_legit_no_training_convolution_relu_6,@"STO_CUDA_ENTRY STV_DEFAULT"
triton_poi_fused__native_batch_norm_legit_no_training_convolution_relu_6:
.text.triton_poi_fused__native_batch_norm_legit_no_training_convolution_relu_6:
[----:B------:R-:W-:Y:S01]  /*0000*/  LDC R1, c[0x0][0x28] ;  /* 0x00000a00ff017b82 */ /* 0x000fe20000000800 */
[----:B------:R-:W1:Y:S07]  /*0010*/  S2R R0, SR_TID.X ;  /* 0x0000000000007919 */ /* 0x000e6e0000002100 */
[----:B------:R-:W2:Y:S01]  /*0020*/  LDC.64 R14, c[0x0][0x228] ;  /* 0x00008a00ff0e7b82 */ /* 0x000ea20000000a00 */
[----:B------:R-:W-:Y:S01]  /*0030*/  ULDC.64 UR4, c[0x0][0x208] ;  /* 0x0000820000047ab9 */ /* 0x000fe20000000a00 */
[----:B------:R-:W3:Y:S06]  /*0040*/  S2R R3, SR_CTAID.X ;  /* 0x0000000000037919 */ /* 0x000eec0000002500 */
[----:B------:R-:W4:Y:S08]  /*0050*/  LDC.64 R10, c[0x0][0x218] ;  /* 0x00008600ff0a7b82 */ /* 0x000f300000000a00 */
[----:B------:R-:W5:Y:S08]  /*0060*/  LDC.64 R12, c[0x0][0x220] ;  /* 0x00008800ff0c7b82 */ /* 0x000f700000000a00 */
[----:B------:R-:W4:Y:S01]  /*0070*/  LDC.64 R16, c[0x0][0x230] ;  /* 0x00008c00ff107b82 */ /* 0x000f220000000a00 */
[----:B-1----:R-:W-:-:S07]  /*0080*/  SHF.L.U32 R0, R0, 0x1, RZ ;  /* 0x0000000100007819 */ /* 0x002fce00000006ff */
[----:B------:R-:W1:Y:S01]  /*0090*/  LDC.64 R4, c[0x0][0x238] ;  /* 0x00008e00ff047b82 */ /* 0x000e620000000a00 */
[----:B------:R-:W-:-:S04]  /*00a0*/  LOP3.LUT R0, R0, 0x1fe, RZ, 0xc0, !PT ;  /* 0x000001fe00007812 */ /* 0x000fc800078ec0ff */
[----:B---3--:R-:W-:-:S05]  /*00b0*/  LEA R0, R3, R0, 0x9 ;  /* 0x0000000003007211 */ /* 0x008fca00078e48ff */
[----:B------:R-:W-:-:S05]  /*00c0*/  IMAD.HI R2, R0, 0x78787879, RZ ;  /* 0x7878787900027827 */ /* 0x000fca00078e02ff */
[----:B------:R-:W-:-:S04]  /*00d0*/  SHF.R.U32.HI R3, RZ, 0x1f, R2 ;  /* 0x0000001fff037819 */ /* 0x000fc80000011602 */
[----:B------:R-:W-:-:S04]  /*00e0*/  LEA.HI.SX32 R3, R2, R3, 0x12 ;  /* 0x0000000302037211 */ /* 0x000fc800078f92ff */
[----:B------:R-:W-:-:S04]  /*00f0*/  LEA.HI R2, R3, R3, RZ, 0x4 ;  /* 0x0000000303027211 */ /* 0x000fc800078f20ff */
[----:B------:R-:W-:-:S04]  /*0100*/  LOP3.LUT R2, R2, 0xfffffff0, RZ, 0xc0, !PT ;  /* 0xfffffff002027812 */ /* 0x000fc800078ec0ff */
[----:B------:R-:W-:Y:S02]  /*0110*/  IADD3 R19, R3, -R2, RZ ;  /* 0x8000000203137210 */ /* 0x000fe40007ffe0ff */
[----:B------:R-:W3:Y:S03]  /*0120*/  LDC.64 R2, c[0x0][0x210] ;  /* 0x00008400ff027b82 */ /* 0x000ee60000000a00 */
[----:B--2---:R-:W-:-:S05]  /*0130*/  IMAD.WIDE R14, R19, 0x4, R14 ;  /* 0x00000004130e7825 */ /* 0x004fca00078e020e */
[----:B------:R2:W2:Y:S01]  /*0140*/  LDG.E.EL R18, desc[UR4][R14.64] ;  /* 0x000000040e127981 */ /* 0x0004a2000c2e1900 */
[----:B----4-:R-:W-:-:S04]  /*0150*/  IMAD.WIDE R10, R19, 0x4, R10 ;  /* 0x00000004130a7825 */ /* 0x010fc800078e020a */
[----:B-----5:R-:W-:Y:S01]  /*0160*/  IMAD.WIDE R12, R19, 0x4, R12 ;  /* 0x00000004130c7825 */ /* 0x020fe200078e020c */
[----:B------:R4:W5:Y:S04]  /*0170*/  LDG.E.EL R8, desc[UR4][R10.64] ;  /* 0x000000040a087981 */ /* 0x000968000c2e1900 */
[----:B------:R-:W5:Y:S01]  /*0180*/  LDG.E.EL R9, desc[UR4][R12.64] ;  /* 0x000000040c097981 */ /* 0x000f62000c2e1900 */
[----:B---3--:R-:W-:-:S05]  /*0190*/  IMAD.WIDE R2, R0, 0x4, R2 ;  /* 0x0000000400027825 */ /* 0x008fca00078e0202 */
[----:B------:R-:W5:Y:S01]  /*01a0*/  LDG.E.64 R6, desc[UR4][R2.64] ;  /* 0x0000000402067981 */ /* 0x000f62000c1e1b00 */
[----:B0-2---:R-:W-:-:S04]  /*01b0*/  IMAD.WIDE R14, R19, 0x4, R16 ;  /* 0x00000004130e7825 */ /* 0x005fc800078e0210 */
[----:B-1----:R-:W-:Y:S02]  /*01c0*/  IMAD.WIDE R16, R19, 0x4, R4 ;  /* 0x0000000413107825 */ /* 0x002fe400078e0204 */
[----:B------:R-:W2:Y:S01]  /*01d0*/  LDG.E.EL R14, desc[UR4][R14.64] ;  /* 0x000000040e0e7981 */ /* 0x000ea2000c2e1900 */
[----:B----4-:R-:W-:Y:S01]  /*01e0*/  HFMA2.MMA R10, -RZ, RZ, 1.625, 0 ;  /* 0x3e800000ff0a7435 */ /* 0x010fe200000001ff */
[----:B------:R-:W0:Y:S02]  /*01f0*/  LDC.64 R4, c[0x0][0x240] ;  /* 0x00009000ff047b82 */ /* 0x000e240000000a00 */
[----:B------:R-:W2:Y:S01]  /*0200*/  LDG.E.EL R17, desc[UR4][R16.64] ;  /* 0x0000000410117981 */ /* 0x000ea2000c2e1900 */
[----:B0-----:R-:W-:-:S04]  /*0210*/  IMAD.WIDE R4, R0, 0x4, R4 ;  /* 0x0000000400047825 */ /* 0x001fc800078e0204 */
[----:B------:R-:W-:-:S04]  /*0220*/  FADD R18, R18, 9.9999997473787516356e-06 ;  /* 0x3727c5ac12127421 */ /* 0x000fc80000000000 */
[----:B------:R-:W0:Y:S02]  /*0230*/  MUFU.SQRT R19, R18 ;  /* 0x0000001200137308 */ /* 0x000e240000002000 */
[C---:B0-----:R-:W-:Y:S02]  /*0240*/  FSETP.GT.AND P0, PT, R19.reuse, 8.50705917302346158658e+37, PT ;  /* 0x7e8000001300780b */ /* 0x041fe40003f04000 */
[----:B------:R-:W-:-:S11]  /*0250*/  FSETP.GEU.AND P1, PT, R19, 1.175494350822287508e-38, PT ;  /* 0x008000001300780b */ /* 0x000fd60003f2e000 */
[----:B------:R-:W-:-:S04]  /*0260*/  @P0 FMUL R19, R19, 0.25 ;  /* 0x3e80000013130820 */ /* 0x000fc80000400000 */
[----:B------:R-:W-:-:S06]  /*0270*/  @!P1 FMUL R19, R19, 16777216 ;  /* 0x4b80000013139820 */ /* 0x000fcc0000400000 */
[----:B------:R-:W0:Y:S01]  /*0280*/  MUFU.RCP R19, R19 ;  /* 0x0000001300137308 */ /* 0x000e220000001000 */
[----:B------:R-:W-:Y:S01]  /*0290*/  FSEL R10, R10, 1, P0 ;  /* 0x3f8000000a0a7808 */ /* 0x000fe20000000000 */
[--C-:B-----5:R-:W-:Y:S01]  /*02a0*/  FADD R6, R6, R8.reuse ;  /* 0x0000000806067221 */ /* 0x120fe20000000000 */
[----:B------:R-:W-:-:S03]  /*02b0*/  FADD R7, R7, R8 ;  /* 0x0000000807077221 */ /* 0x000fc60000000000 */
[----:B------:R-:W-:Y:S01]  /*02c0*/  @!P1 FMUL R10, R10, 16777216 ;  /* 0x4b8000000a0a9820 */ /* 0x000fe20000400000 */
[C---:B------:R-:W-:Y:S01]  /*02d0*/  FADD R8, -R9.reuse, R6 ;  /* 0x0000000609087221 */ /* 0x040fe20000000100 */
[----:B------:R-:W-:Y:S02]  /*02e0*/  FADD R9, -R9, R7 ;  /* 0x0000000709097221 */ /* 0x000fe40000000100 */
[----:B0-----:R-:W-:-:S04]  /*02f0*/  FMUL R10, R19, R10 ;  /* 0x0000000a130a7220 */ /* 0x001fc80000400000 */
[-C--:B------:R-:W-:Y:S01]  /*0300*/  FMUL R8, R8, R10.reuse ;  /* 0x0000000a08087220 */ /* 0x080fe20000400000 */
[----:B------:R-:W-:-:S03]  /*0310*/  FMUL R10, R9, R10 ;  /* 0x0000000a090a7220 */ /* 0x000fc60000400000 */
[C-C-:B--2---:R-:W-:Y:S01]  /*0320*/  FFMA R8, R14.reuse, R8, R17.reuse ;  /* 0x000000080e087223 */ /* 0x144fe20000000011 */
[----:B------:R-:W-:-:S04]  /*0330*/  FFMA R10, R14, R10, R17 ;  /* 0x0000000a0e0a7223 */ /* 0x000fc80000000011 */
[----:B------:R-:W-:Y:S02]  /*0340*/  FSETP.GEU.AND P0, PT, R8, RZ, PT ;  /* 0x000000ff0800720b */ /* 0x000fe40003f0e000 */
[----:B------:R-:W-:Y:S02]  /*0350*/  FSETP.GEU.AND P1, PT, R10, RZ, PT ;  /* 0x000000ff0a00720b */ /* 0x000fe40003f2e000 */
[----:B------:R-:W-:Y:S02]  /*0360*/  FSEL R8, R8, RZ, P0 ;  /* 0x000000ff08087208 */ /* 0x000fe40000000000 */
[----:B------:R-:W-:Y:S01]  /*0370*/  FSEL R9, R10, RZ, P1 ;  /* 0x000000ff0a097208 */ /* 0x000fe20000800000 */
[----:B------:R-:W-:Y:S04]  /*0380*/  STG.E.64 desc[UR4][R2.64], R6 ;  /* 0x0000000602007986 */ /* 0x000fe8000c101b04 */
[----:B------:R-:W-:Y:S01]  /*0390*/  STG.E.64 desc[UR4][R4.64], R8 ;  /* 0x0000000804007986 */ /* 0x000fe2000c101b04 */
[----:B------:R-:W-:Y:S05]  /*03a0*/  EXIT ;  /* 0x000000000000794d */ /* 0x000fea0003800000 */
.L_x_0:
[----:B------:R-:W-:-:S00]  /*03b0*/  BRA `(.L_x_0) ;  /* 0xfffffffc00fc7947 */ /* 0x000fc0000383ffff */
[----:B------:R-:W-:-:S00]  /*03c0*/  NOP ;  /* 0x0000000000007918 */ /* 0x000fc00000000000 */
        /* <DEDUP_REMOVED lines=11> */
.L_x_1:


//--------------------- .nv.global.init           --------------------------
	.section	.nv.global.init,"aw",@progbits
.nv.global.init:
	.type		_$_str,@object
	.size		_$_str,(_$_str_$_2 - _$_str)
_$_str:
        /*0000*/ 	.byte	0x5f, 0x5f, 0x43, 0x55, 0x44, 0x41, 0x5f, 0x46, 0x54, 0x5a, 0x00
	.type		_$_str_$_2,@object
	.size		_$_str_$_2,(.L_1 - _$_str_$_2)
_$_str_$_2:
        /*000b*/ 	.byte	0x5f, 0x5f, 0x43, 0x55, 0x44, 0x41, 0x5f, 0x50, 0x52, 0x45, 0x43, 0x5f, 0x53, 0x51, 0x52, 0x54
        /*001b*/ 	.byte	0x00
.L_1:


//--------------------- .nv.constant0.triton_poi_fused__native_batch_norm_legit_no_training_convolution_relu_6 --------------------------
	.section	.nv.constant0.triton_poi_fused__native_batch_norm_legit_no_training_convolution_relu_6,"a",@progbits
	.sectionflags	@""
	.align	4
.nv.constant0.triton_poi_fused__native_batch_norm_legit_no_training_convolution_relu_6:
	.zero		588
